//
// Generated by NVIDIA NVVM Compiler
//
// Compiler Build ID: CL-36424714
// Cuda compilation tools, release 13.0, V13.0.88
// Based on NVVM 20.0.0
//

.version 9.0
.target sm_100
.address_size 64

	// .globl	_Z11commutativePPiS0_S0_S0_S_

.visible .entry _Z11commutativePPiS0_S0_S0_S_(
	.param .u64 .ptr .align 1 _Z11commutativePPiS0_S0_S0_S__param_0,
	.param .u64 .ptr .align 1 _Z11commutativePPiS0_S0_S0_S__param_1,
	.param .u64 .ptr .align 1 _Z11commutativePPiS0_S0_S0_S__param_2,
	.param .u64 .ptr .align 1 _Z11commutativePPiS0_S0_S0_S__param_3,
	.param .u64 .ptr .align 1 _Z11commutativePPiS0_S0_S0_S__param_4
)
{
	.reg .pred 	%p<2>;
	.reg .b32 	%r<9>;
	.reg .b64 	%rd<25>;

	ld.param.u64 	%rd5, [_Z11commutativePPiS0_S0_S0_S__param_0];
	ld.param.u64 	%rd2, [_Z11commutativePPiS0_S0_S0_S__param_1];
	ld.param.u64 	%rd3, [_Z11commutativePPiS0_S0_S0_S__param_2];
	ld.param.u64 	%rd4, [_Z11commutativePPiS0_S0_S0_S__param_4];
	cvta.to.global.u64 	%rd1, %rd5;
	mov.u32 	%r1, %ctaid.x;
	mov.u32 	%r2, %tid.x;
	or.b32  	%r3, %r1, %r2;
	and.b32  	%r4, %r3, 2147483646;
	setp.ne.s32 	%p1, %r4, 0;
	@%p1 bra 	$L__BB0_2;
	cvta.to.global.u64 	%rd6, %rd2;
	cvta.to.global.u64 	%rd7, %rd3;
	mul.wide.u32 	%rd8, %r1, 8;
	add.s64 	%rd9, %rd1, %rd8;
	ld.global.u64 	%rd10, [%rd9];
	cvta.to.global.u64 	%rd11, %rd10;
	mul.wide.u32 	%rd12, %r2, 4;
	add.s64 	%rd13, %rd11, %rd12;
	ld.global.u32 	%r5, [%rd13];
	add.s64 	%rd14, %rd6, %rd8;
	ld.global.u64 	%rd15, [%rd14];
	cvta.to.global.u64 	%rd16, %rd15;
	add.s64 	%rd17, %rd16, %rd12;
	ld.global.u32 	%r6, [%rd17];
	mul.lo.s32 	%r7, %r6, %r5;
	add.s64 	%rd18, %rd7, %rd8;
	ld.global.u64 	%rd19, [%rd18];
	cvta.to.global.u64 	%rd20, %rd19;
	add.s64 	%rd21, %rd20, %rd12;
	st.global.u32 	[%rd21], %r7;
$L__BB0_2:
	cvta.to.global.u64 	%rd22, %rd4;
	ld.global.u64 	%rd23, [%rd1];
	cvta.to.global.u64 	%rd24, %rd23;
	ld.global.u32 	%r8, [%rd24];
	st.global.u32 	[%rd22], %r8;
	ret;

}


// ===== COMPILED SASS (sm_100) =====

	.target	sm_100

	.elftype	@"ET_EXEC"


//--------------------- .note.nv.tkinfo           --------------------------
	.section	.note.nv.tkinfo,"",@"SHT_NOTE"
	.sectionflags	@"SHF_NOTE_NV_TKINFO"
	.tkinfo
        /*0018*/ 	.word	0x00000002
        /*0030*/ 	.string	""
        /*0030*/ 	.string	"ptxas"
        /*0030*/ 	.string	"Cuda compilation tools, release 13.0, V13.0.88"
        /*0030*/ 	.string	"Build cuda_13.0.r13.0/compiler.36424714_0"
        /*0030*/ 	.string	"-arch sm_100 -m 64 "



//--------------------- .note.nv.cuinfo           --------------------------
	.section	.note.nv.cuinfo,"",@"SHT_NOTE"
	.sectionflags	@"SHF_NOTE_NV_CUINFO"
        /*0018*/ 	.short	0x0002
        /*001a*/ 	.short	0x0064
        /*001c*/ 	.short	0x0082
	.zero		2


//--------------------- .nv.info                  --------------------------
	.section	.nv.info,"",@"SHT_CUDA_INFO"
	.align	4


	//----- nvinfo : EIATTR_REGCOUNT
	.align		4
        /*0000*/ 	.byte	0x04, 0x2f
        /*0002*/ 	.short	(.L_1 - .L_0)
	.align		4
.L_0:
        /*0004*/ 	.word	index@(_Z11commutativePPiS0_S0_S0_S_)
        /*0008*/ 	.word	0x00000014


	//----- nvinfo : EIATTR_FRAME_SIZE
	.align		4
.L_1:
        /*000c*/ 	.byte	0x04, 0x11
        /*000e*/ 	.short	(.L_3 - .L_2)
	.align		4
.L_2:
        /*0010*/ 	.word	index@(_Z11commutativePPiS0_S0_S0_S_)
        /*0014*/ 	.word	0x00000000


	//----- nvinfo : EIATTR_MIN_STACK_SIZE
	.align		4
.L_3:
        /*0018*/ 	.byte	0x04, 0x12
        /*001a*/ 	.short	(.L_5 - .L_4)
	.align		4
.L_4:
        /*001c*/ 	.word	index@(_Z11commutativePPiS0_S0_S0_S_)
        /*0020*/ 	.word	0x00000000
.L_5:


//--------------------- .nv.compat                --------------------------
	.section	.nv.compat,"",@"SHT_CUDA_COMPAT_INFO"
	.align	4
        /*0000*/ 	.byte	0x02, 0x09, 0x00, 0x00, 0x02, 0x02, 0x01, 0x00, 0x02, 0x05, 0x05, 0x00, 0x03, 0x07, 0x01, 0x01
        /*0010*/ 	.byte	0x02, 0x03, 0x00, 0x00, 0x02, 0x06, 0x01, 0x00, 0x04, 0x0b, 0x08, 0x00, 0x09, 0x00, 0x00, 0x00
        /*0020*/ 	.byte	0x00, 0x00, 0x00, 0x00


//--------------------- .nv.info._Z11commutativePPiS0_S0_S0_S_ --------------------------
	.section	.nv.info._Z11commutativePPiS0_S0_S0_S_,"",@"SHT_CUDA_INFO"
	.sectionflags	@""
	.align	4


	//----- nvinfo : EIATTR_CUDA_API_VERSION
	.align		4
        /*0000*/ 	.byte	0x04, 0x37
        /*0002*/ 	.short	(.L_7 - .L_6)
.L_6:
        /*0004*/ 	.word	0x00000082


	//----- nvinfo : EIATTR_KPARAM_INFO
	.align		4
.L_7:
        /*0008*/ 	.byte	0x04, 0x17
        /*000a*/ 	.short	(.L_9 - .L_8)
.L_8:
        /*000c*/ 	.word	0x00000000
        /*0010*/ 	.short	0x0004
        /*0012*/ 	.short	0x0020
        /*0014*/ 	.byte	0x00, 0xf5, 0x21, 0x00


	//----- nvinfo : EIATTR_KPARAM_INFO
	.align		4
.L_9:
        /*0018*/ 	.byte	0x04, 0x17
        /*001a*/ 	.short	(.L_11 - .L_10)
.L_10:
        /*001c*/ 	.word	0x00000000
        /*0020*/ 	.short	0x0003
        /*0022*/ 	.short	0x0018
        /*0024*/ 	.byte	0x00, 0xf5, 0x21, 0x00


	//----- nvinfo : EIATTR_KPARAM_INFO
	.align		4
.L_11:
        /*0028*/ 	.byte	0x04, 0x17
        /*002a*/ 	.short	(.L_13 - .L_12)
.L_12:
        /*002c*/ 	.word	0x00000000
        /*0030*/ 	.short	0x0002
        /*0032*/ 	.short	0x0010
        /*0034*/ 	.byte	0x00, 0xf5, 0x21, 0x00


	//----- nvinfo : EIATTR_KPARAM_INFO
	.align		4
.L_13:
        /*0038*/ 	.byte	0x04, 0x17
        /*003a*/ 	.short	(.L_15 - .L_14)
.L_14:
        /*003c*/ 	.word	0x00000000
        /*0040*/ 	.short	0x0001
        /*0042*/ 	.short	0x0008
        /*0044*/ 	.byte	0x00, 0xf5, 0x21, 0x00


	//----- nvinfo : EIATTR_KPARAM_INFO
	.align		4
.L_15:
        /*0048*/ 	.byte	0x04, 0x17
        /*004a*/ 	.short	(.L_17 - .L_16)
.L_16:
        /*004c*/ 	.word	0x00000000
        /*0050*/ 	.short	0x0000
        /*0052*/ 	.short	0x0000
        /*0054*/ 	.byte	0x00, 0xf5, 0x21, 0x00


	//----- nvinfo : EIATTR_SPARSE_MMA_MASK
	.align		4
.L_17:
        /*0058*/ 	.byte	0x03, 0x50
        /*005a*/ 	.short	0x0000


	//----- nvinfo : EIATTR_MAXREG_COUNT
	.align		4
        /*005c*/ 	.byte	0x03, 0x1b
        /*005e*/ 	.short	0x00ff


	//----- nvinfo : EIATTR_MERCURY_ISA_VERSION
	.align		4
        /*0060*/ 	.byte	0x03, 0x5f
        /*0062*/ 	.short	0x0101


	//----- nvinfo : EIATTR_VRC_CTA_INIT_COUNT
	.align		4
        /*0064*/ 	.byte	0x02, 0x4a
	.zero		1
	.zero		1


	//----- nvinfo : EIATTR_EXIT_INSTR_OFFSETS
	.align		4
        /*0068*/ 	.byte	0x04, 0x1c
        /*006a*/ 	.short	(.L_19 - .L_18)


	//   ....[0]....
.L_18:
        /*006c*/ 	.word	0x000001d0


	//----- nvinfo : EIATTR_CRS_STACK_SIZE
	.align		4
.L_19:
        /*0070*/ 	.byte	0x04, 0x1e
        /*0072*/ 	.short	(.L_21 - .L_20)
.L_20:
        /*0074*/ 	.word	0x00000000


	//----- nvinfo : EIATTR_CBANK_PARAM_SIZE
	.align		4
.L_21:
        /*0078*/ 	.byte	0x03, 0x19
        /*007a*/ 	.short	0x0028


	//----- nvinfo : EIATTR_PARAM_CBANK
	.align		4
        /*007c*/ 	.byte	0x04, 0x0a
        /*007e*/ 	.short	(.L_23 - .L_22)
	.align		4
.L_22:
        /*0080*/ 	.word	index@(.nv.constant0._Z11commutativePPiS0_S0_S0_S_)
        /*0084*/ 	.short	0x0380
        /*0086*/ 	.short	0x0028


	//----- nvinfo : EIATTR_SW_WAR
	.align		4
.L_23:
        /*0088*/ 	.byte	0x04, 0x36
        /*008a*/ 	.short	(.L_25 - .L_24)
.L_24:
        /*008c*/ 	.word	0x00000008
.L_25:


//--------------------- .nv.callgraph             --------------------------
	.section	.nv.callgraph,"",@"SHT_CUDA_CALLGRAPH"
	.align	4
	.sectionentsize	8
	.align		4
        /*0000*/ 	.word	0x00000000
	.align		4
        /*0004*/ 	.word	0xffffffff
	.align		4
        /*0008*/ 	.word	0x00000000
	.align		4
        /*000c*/ 	.word	0xfffffffe
	.align		4
        /*0010*/ 	.word	0x00000000
	.align		4
        /*0014*/ 	.word	0xfffffffd
	.align		4
        /*0018*/ 	.word	0x00000000
	.align		4
        /*001c*/ 	.word	0xfffffffc


//--------------------- .text._Z11commutativePPiS0_S0_S0_S_ --------------------------
	.section	.text._Z11commutativePPiS0_S0_S0_S_,"ax",@progbits
	.align	128
        .global         _Z11commutativePPiS0_S0_S0_S_
        .type           _Z11commutativePPiS0_S0_S0_S_,@function
        .size           _Z11commutativePPiS0_S0_S0_S_,(.L_x_3 - _Z11commutativePPiS0_S0_S0_S_)
        .other          _Z11commutativePPiS0_S0_S0_S_,@"STO_CUDA_ENTRY STV_DEFAULT"
_Z11commutativePPiS0_S0_S0_S_:
.text._Z11commutativePPiS0_S0_S0_S_:
[----:B------:R-:W-:Y:S01]  /*0000*/  LDC R1, c[0x0][0x37c] ;  /* 0x0000df00ff017b82 */ /* 0x000fe20000000800 */
[----:B------:R-:W0:Y:S07]  /*0010*/  S2R R7, SR_CTAID.X ;  /* 0x0000000000077919 */ /* 0x000e2e0000002500 */
[----:B------:R-:W1:Y:S01]  /*0020*/  LDC.64 R2, c[0x0][0x380] ;  /* 0x0000e000ff027b82 */ /* 0x000e620000000a00 */
[----:B------:R-:W2:Y:S01]  /*0030*/  LDCU.64 UR4, c[0x0][0x358] ;  /* 0x00006b00ff0477ac */ /* 0x000ea20008000a00 */
[----:B------:R-:W-:Y:S01]  /*0040*/  BSSY.RECONVERGENT B0, `(.L_x_0) ;  /* 0x0000014000007945 */ /* 0x000fe20003800200 */
[----:B------:R-:W0:Y:S02]  /*0050*/  S2R R15, SR_TID.X ;  /* 0x00000000000f7919 */ /* 0x000e240000002100 */
[----:B0-----:R-:W-:-:S13]  /*0060*/  LOP3.LUT P0, RZ, R7, 0x7ffffffe, R15, 0xc8, !PT ;  /* 0x7ffffffe07ff7812 */ /* 0x001fda000780c80f */
[----:B-12---:R-:W-:Y:S05]  /*0070*/  @P0 BRA `(.L_x_1) ;  /* 0x0000000000400947 */ /* 0x006fea0003800000 */
[----:B------:R-:W0:Y:S08]  /*0080*/  LDC.64 R4, c[0x0][0x380] ;  /* 0x0000e000ff047b82 */ /* 0x000e300000000a00 */
[----:B------:R-:W1:Y:S08]  /*0090*/  LDC.64 R8, c[0x0][0x388] ;  /* 0x0000e200ff087b82 */ /* 0x000e700000000a00 */
[----:B------:R-:W2:Y:S01]  /*00a0*/  LDC.64 R12, c[0x0][0x390] ;  /* 0x0000e400ff0c7b82 */ /* 0x000ea20000000a00 */
[----:B0-----:R-:W-:-:S06]  /*00b0*/  IMAD.WIDE.U32 R4, R7, 0x8, R4 ;  /* 0x0000000807047825 */ /* 0x001fcc00078e0004 */
[----:B------:R-:W3:Y:S01]  /*00c0*/  LDG.E.64 R4, desc[UR4][R4.64] ;  /* 0x0000000404047981 */ /* 0x000ee2000c1e1b00 */
[----:B-1----:R-:W-:-:S06]  /*00d0*/  IMAD.WIDE.U32 R8, R7, 0x8, R8 ;  /* 0x0000000807087825 */ /* 0x002fcc00078e0008 */
[----:B------:R-:W4:Y:S01]  /*00e0*/  LDG.E.64 R8, desc[UR4][R8.64] ;  /* 0x0000000408087981 */ /* 0x000f22000c1e1b00 */
[----:B--2---:R-:W-:-:S06]  /*00f0*/  IMAD.WIDE.U32 R12, R7, 0x8, R12 ;  /* 0x00000008070c7825 */ /* 0x004fcc00078e000c */
[----:B------:R-:W2:Y:S01]  /*0100*/  LDG.E.64 R12, desc[UR4][R12.64] ;  /* 0x000000040c0c7981 */ /* 0x000ea2000c1e1b00 */
[----:B---3--:R-:W-:-:S06]  /*0110*/  IMAD.WIDE.U32 R6, R15, 0x4, R4 ;  /* 0x000000040f067825 */ /* 0x008fcc00078e0004 */
[----:B------:R-:W3:Y:S01]  /*0120*/  LDG.E R6, desc[UR4][R6.64] ;  /* 0x0000000406067981 */ /* 0x000ee2000c1e1900 */
[----:B----4-:R-:W-:-:S06]  /*0130*/  IMAD.WIDE.U32 R10, R15, 0x4, R8 ;  /* 0x000000040f0a7825 */ /* 0x010fcc00078e0008 */
[----:B------:R-:W3:Y:S01]  /*0140*/  LDG.E R11, desc[UR4][R10.64] ;  /* 0x000000040a0b7981 */ /* 0x000ee2000c1e1900 */
[----:B--2---:R-:W-:-:S04]  /*0150*/  IMAD.WIDE.U32 R14, R15, 0x4, R12 ;  /* 0x000000040f0e7825 */ /* 0x004fc800078e000c */
[----:B---3--:R-:W-:-:S05]  /*0160*/  IMAD R17, R6, R11, RZ ;  /* 0x0000000b06117224 */ /* 0x008fca00078e02ff */
[----:B------:R0:W-:Y:S02]  /*0170*/  STG.E desc[UR4][R14.64], R17 ;  /* 0x000000110e007986 */ /* 0x0001e4000c101904 */
.L_x_1:
[----:B------:R-:W-:Y:S05]  /*0180*/  BSYNC.RECONVERGENT B0 ;  /* 0x0000000000007941 */ /* 0x000fea0003800200 */
.L_x_0:
[----:B------:R-:W2:Y:S01]  /*0190*/  LDG.E.64 R2, desc[UR4][R2.64] ;  /* 0x0000000402027981 */ /* 0x000ea2000c1e1b00 */
[----:B------:R-:W1:Y:S03]  /*01a0*/  LDC.64 R4, c[0x0][0x3a0] ;  /* 0x0000e800ff047b82 */ /* 0x000e660000000a00 */
[----:B--2---:R-:W1:Y:S04]  /*01b0*/  LDG.E R7, desc[UR4][R2.64] ;  /* 0x0000000402077981 */ /* 0x004e68000c1e1900 */
[----:B-1----:R-:W-:Y:S01]  /*01c0*/  STG.E desc[UR4][R4.64], R7 ;  /* 0x0000000704007986 */ /* 0x002fe2000c101904 */
[----:B------:R-:W-:Y:S05]  /*01d0*/  EXIT ;  /* 0x000000000000794d */ /* 0x000fea0003800000 */
.L_x_2:
[----:B------:R-:W-:-:S00]  /*01e0*/  BRA `(.L_x_2) ;  /* 0xfffffffc00fc7947 */ /* 0x000fc0000383ffff */
[----:B------:R-:W-:-:S00]  /*01f0*/  NOP ;  /* 0x0000000000007918 */ /* 0x000fc00000000000 */
        /* <DEDUP_REMOVED lines=8> */
.L_x_3:


//--------------------- .nv.shared.reserved.0     --------------------------
	.section	.nv.shared.reserved.0,"aw",@nobits
	.weak		__nv_reservedSMEM_offset_0_alias
	.size		__nv_reservedSMEM_offset_0_alias, 0, 64
	.other		__nv_reservedSMEM_offset_0_alias,@"STO_CUDA_RESERVED_SHARED STV_DEFAULT"
__nv_reservedSMEM_offset_0_alias:
	.zero		0
	.zero		64


//--------------------- .nv.constant0._Z11commutativePPiS0_S0_S0_S_ --------------------------
	.section	.nv.constant0._Z11commutativePPiS0_S0_S0_S_,"a",@progbits
	.sectionflags	@""
	.align	4
.nv.constant0._Z11commutativePPiS0_S0_S0_S_:
	.zero		936


//--------------------- SYMBOLS --------------------------

	.type		.nv.reservedSmem.offset0,@object
	.size		.nv.reservedSmem.offset0,0x4
